//
// Generated by NVIDIA NVVM Compiler
//
// Compiler Build ID: CL-36424714
// Cuda compilation tools, release 13.0, V13.0.88
// Based on NVVM 20.0.0
//

.version 9.0
.target sm_100
.address_size 64

	// .globl	_Z10kernel_deviiiddPdS_S_

.visible .entry _Z10kernel_deviiiddPdS_S_(
	.param .u32 _Z10kernel_deviiiddPdS_S__param_0,
	.param .u32 _Z10kernel_deviiiddPdS_S__param_1,
	.param .u32 _Z10kernel_deviiiddPdS_S__param_2,
	.param .f64 _Z10kernel_deviiiddPdS_S__param_3,
	.param .f64 _Z10kernel_deviiiddPdS_S__param_4,
	.param .u64 .ptr .align 1 _Z10kernel_deviiiddPdS_S__param_5,
	.param .u64 .ptr .align 1 _Z10kernel_deviiiddPdS_S__param_6,
	.param .u64 .ptr .align 1 _Z10kernel_deviiiddPdS_S__param_7
)
{
	.reg .pred 	%p<13>;
	.reg .b32 	%r<46>;
	.reg .b64 	%rd<39>;
	.reg .b64 	%fd<73>;

	ld.param.u32 	%r22, [_Z10kernel_deviiiddPdS_S__param_0];
	ld.param.u32 	%r23, [_Z10kernel_deviiiddPdS_S__param_1];
	ld.param.u32 	%r21, [_Z10kernel_deviiiddPdS_S__param_2];
	ld.param.f64 	%fd9, [_Z10kernel_deviiiddPdS_S__param_3];
	ld.param.f64 	%fd10, [_Z10kernel_deviiiddPdS_S__param_4];
	ld.param.u64 	%rd4, [_Z10kernel_deviiiddPdS_S__param_5];
	ld.param.u64 	%rd5, [_Z10kernel_deviiiddPdS_S__param_6];
	ld.param.u64 	%rd6, [_Z10kernel_deviiiddPdS_S__param_7];
	cvta.to.global.u64 	%rd1, %rd6;
	cvta.to.global.u64 	%rd2, %rd5;
	mov.u32 	%r24, %ntid.x;
	mov.u32 	%r25, %ctaid.x;
	mov.u32 	%r26, %tid.x;
	mad.lo.s32 	%r1, %r24, %r25, %r26;
	mov.u32 	%r27, %ntid.y;
	mov.u32 	%r28, %ctaid.y;
	mov.u32 	%r29, %tid.y;
	mad.lo.s32 	%r30, %r27, %r28, %r29;
	setp.ge.s32 	%p1, %r1, %r22;
	setp.ge.s32 	%p2, %r30, %r23;
	or.pred  	%p3, %p1, %p2;
	@%p3 bra 	$L__BB0_13;
	cvta.to.global.u64 	%rd7, %rd4;
	mad.lo.s32 	%r31, %r23, %r1, %r30;
	mul.wide.s32 	%rd8, %r31, 8;
	add.s64 	%rd3, %rd7, %rd8;
	ld.global.f64 	%fd11, [%rd3];
	mul.f64 	%fd70, %fd10, %fd11;
	st.global.f64 	[%rd3], %fd70;
	setp.lt.s32 	%p4, %r21, 1;
	@%p4 bra 	$L__BB0_13;
	mul.lo.s32 	%r3, %r21, %r1;
	and.b32  	%r4, %r21, 7;
	setp.lt.u32 	%p5, %r21, 8;
	mov.b32 	%r44, 0;
	@%p5 bra 	$L__BB0_5;
	and.b32  	%r44, %r21, 2147483640;
	neg.s32 	%r42, %r44;
	shl.b32 	%r7, %r23, 3;
	mul.wide.s32 	%rd13, %r23, 8;
	mov.u32 	%r40, %r3;
	mov.u32 	%r41, %r30;
$L__BB0_4:
	.pragma "nounroll";
	mul.wide.s32 	%rd9, %r40, 8;
	add.s64 	%rd10, %rd2, %rd9;
	ld.global.f64 	%fd12, [%rd10];
	mul.f64 	%fd13, %fd9, %fd12;
	mul.wide.s32 	%rd11, %r41, 8;
	add.s64 	%rd12, %rd1, %rd11;
	ld.global.f64 	%fd14, [%rd12];
	fma.rn.f64 	%fd15, %fd13, %fd14, %fd70;
	st.global.f64 	[%rd3], %fd15;
	ld.global.f64 	%fd16, [%rd10+8];
	mul.f64 	%fd17, %fd9, %fd16;
	add.s64 	%rd14, %rd12, %rd13;
	ld.global.f64 	%fd18, [%rd14];
	fma.rn.f64 	%fd19, %fd17, %fd18, %fd15;
	st.global.f64 	[%rd3], %fd19;
	ld.global.f64 	%fd20, [%rd10+16];
	mul.f64 	%fd21, %fd9, %fd20;
	add.s64 	%rd15, %rd14, %rd13;
	ld.global.f64 	%fd22, [%rd15];
	fma.rn.f64 	%fd23, %fd21, %fd22, %fd19;
	st.global.f64 	[%rd3], %fd23;
	ld.global.f64 	%fd24, [%rd10+24];
	mul.f64 	%fd25, %fd9, %fd24;
	add.s64 	%rd16, %rd15, %rd13;
	ld.global.f64 	%fd26, [%rd16];
	fma.rn.f64 	%fd27, %fd25, %fd26, %fd23;
	st.global.f64 	[%rd3], %fd27;
	ld.global.f64 	%fd28, [%rd10+32];
	mul.f64 	%fd29, %fd9, %fd28;
	add.s64 	%rd17, %rd16, %rd13;
	ld.global.f64 	%fd30, [%rd17];
	fma.rn.f64 	%fd31, %fd29, %fd30, %fd27;
	st.global.f64 	[%rd3], %fd31;
	ld.global.f64 	%fd32, [%rd10+40];
	mul.f64 	%fd33, %fd9, %fd32;
	add.s64 	%rd18, %rd17, %rd13;
	ld.global.f64 	%fd34, [%rd18];
	fma.rn.f64 	%fd35, %fd33, %fd34, %fd31;
	st.global.f64 	[%rd3], %fd35;
	ld.global.f64 	%fd36, [%rd10+48];
	mul.f64 	%fd37, %fd9, %fd36;
	add.s64 	%rd19, %rd18, %rd13;
	ld.global.f64 	%fd38, [%rd19];
	fma.rn.f64 	%fd39, %fd37, %fd38, %fd35;
	st.global.f64 	[%rd3], %fd39;
	ld.global.f64 	%fd40, [%rd10+56];
	mul.f64 	%fd41, %fd9, %fd40;
	add.s64 	%rd20, %rd19, %rd13;
	ld.global.f64 	%fd42, [%rd20];
	fma.rn.f64 	%fd70, %fd41, %fd42, %fd39;
	st.global.f64 	[%rd3], %fd70;
	add.s32 	%r42, %r42, 8;
	add.s32 	%r41, %r41, %r7;
	add.s32 	%r40, %r40, 8;
	setp.ne.s32 	%p6, %r42, 0;
	@%p6 bra 	$L__BB0_4;
$L__BB0_5:
	setp.eq.s32 	%p7, %r4, 0;
	@%p7 bra 	$L__BB0_13;
	and.b32  	%r15, %r21, 3;
	setp.lt.u32 	%p8, %r4, 4;
	@%p8 bra 	$L__BB0_8;
	add.s32 	%r33, %r44, %r3;
	mul.wide.s32 	%rd21, %r33, 8;
	add.s64 	%rd22, %rd2, %rd21;
	ld.global.f64 	%fd43, [%rd22];
	mul.f64 	%fd44, %fd9, %fd43;
	mad.lo.s32 	%r34, %r44, %r23, %r30;
	mul.wide.s32 	%rd23, %r34, 8;
	add.s64 	%rd24, %rd1, %rd23;
	ld.global.f64 	%fd45, [%rd24];
	fma.rn.f64 	%fd46, %fd44, %fd45, %fd70;
	st.global.f64 	[%rd3], %fd46;
	ld.global.f64 	%fd47, [%rd22+8];
	mul.f64 	%fd48, %fd9, %fd47;
	mul.wide.s32 	%rd25, %r23, 8;
	add.s64 	%rd26, %rd24, %rd25;
	ld.global.f64 	%fd49, [%rd26];
	fma.rn.f64 	%fd50, %fd48, %fd49, %fd46;
	st.global.f64 	[%rd3], %fd50;
	ld.global.f64 	%fd51, [%rd22+16];
	mul.f64 	%fd52, %fd9, %fd51;
	add.s64 	%rd27, %rd26, %rd25;
	ld.global.f64 	%fd53, [%rd27];
	fma.rn.f64 	%fd54, %fd52, %fd53, %fd50;
	st.global.f64 	[%rd3], %fd54;
	ld.global.f64 	%fd55, [%rd22+24];
	mul.f64 	%fd56, %fd9, %fd55;
	add.s64 	%rd28, %rd27, %rd25;
	ld.global.f64 	%fd57, [%rd28];
	fma.rn.f64 	%fd70, %fd56, %fd57, %fd54;
	st.global.f64 	[%rd3], %fd70;
	add.s32 	%r44, %r44, 4;
$L__BB0_8:
	setp.eq.s32 	%p9, %r15, 0;
	@%p9 bra 	$L__BB0_13;
	setp.eq.s32 	%p10, %r15, 1;
	@%p10 bra 	$L__BB0_11;
	add.s32 	%r35, %r44, %r3;
	mul.wide.s32 	%rd29, %r35, 8;
	add.s64 	%rd30, %rd2, %rd29;
	ld.global.f64 	%fd58, [%rd30];
	mul.f64 	%fd59, %fd9, %fd58;
	mad.lo.s32 	%r36, %r44, %r23, %r30;
	mul.wide.s32 	%rd31, %r36, 8;
	add.s64 	%rd32, %rd1, %rd31;
	ld.global.f64 	%fd60, [%rd32];
	fma.rn.f64 	%fd61, %fd59, %fd60, %fd70;
	st.global.f64 	[%rd3], %fd61;
	ld.global.f64 	%fd62, [%rd30+8];
	mul.f64 	%fd63, %fd9, %fd62;
	mul.wide.s32 	%rd33, %r23, 8;
	add.s64 	%rd34, %rd32, %rd33;
	ld.global.f64 	%fd64, [%rd34];
	fma.rn.f64 	%fd70, %fd63, %fd64, %fd61;
	st.global.f64 	[%rd3], %fd70;
	add.s32 	%r44, %r44, 2;
$L__BB0_11:
	and.b32  	%r37, %r21, 1;
	setp.eq.b32 	%p11, %r37, 1;
	not.pred 	%p12, %p11;
	@%p12 bra 	$L__BB0_13;
	add.s32 	%r38, %r44, %r3;
	mul.wide.s32 	%rd35, %r38, 8;
	add.s64 	%rd36, %rd2, %rd35;
	ld.global.f64 	%fd65, [%rd36];
	mul.f64 	%fd66, %fd9, %fd65;
	mad.lo.s32 	%r39, %r44, %r23, %r30;
	mul.wide.s32 	%rd37, %r39, 8;
	add.s64 	%rd38, %rd1, %rd37;
	ld.global.f64 	%fd67, [%rd38];
	fma.rn.f64 	%fd68, %fd66, %fd67, %fd70;
	st.global.f64 	[%rd3], %fd68;
$L__BB0_13:
	ret;

}


// ===== COMPILED SASS (sm_100) =====

	.target	sm_100

	.elftype	@"ET_EXEC"


//--------------------- .note.nv.tkinfo           --------------------------
	.section	.note.nv.tkinfo,"",@"SHT_NOTE"
	.sectionflags	@"SHF_NOTE_NV_TKINFO"
	.tkinfo
        /*0018*/ 	.word	0x00000002
        /*0030*/ 	.string	""
        /*0030*/ 	.string	"ptxas"
        /*0030*/ 	.string	"Cuda compilation tools, release 13.0, V13.0.88"
        /*0030*/ 	.string	"Build cuda_13.0.r13.0/compiler.36424714_0"
        /*0030*/ 	.string	"-arch sm_100 -m 64 "



//--------------------- .note.nv.cuinfo           --------------------------
	.section	.note.nv.cuinfo,"",@"SHT_NOTE"
	.sectionflags	@"SHF_NOTE_NV_CUINFO"
        /*0018*/ 	.short	0x0002
        /*001a*/ 	.short	0x0064
        /*001c*/ 	.short	0x0082
	.zero		2


//--------------------- .nv.info                  --------------------------
	.section	.nv.info,"",@"SHT_CUDA_INFO"
	.align	4


	//----- nvinfo : EIATTR_REGCOUNT
	.align		4
        /*0000*/ 	.byte	0x04, 0x2f
        /*0002*/ 	.short	(.L_1 - .L_0)
	.align		4
.L_0:
        /*0004*/ 	.word	index@(_Z10kernel_deviiiddPdS_S_)
        /*0008*/ 	.word	0x0000001c


	//----- nvinfo : EIATTR_FRAME_SIZE
	.align		4
.L_1:
        /*000c*/ 	.byte	0x04, 0x11
        /*000e*/ 	.short	(.L_3 - .L_2)
	.align		4
.L_2:
        /*0010*/ 	.word	index@(_Z10kernel_deviiiddPdS_S_)
        /*0014*/ 	.word	0x00000000


	//----- nvinfo : EIATTR_MIN_STACK_SIZE
	.align		4
.L_3:
        /*0018*/ 	.byte	0x04, 0x12
        /*001a*/ 	.short	(.L_5 - .L_4)
	.align		4
.L_4:
        /*001c*/ 	.word	index@(_Z10kernel_deviiiddPdS_S_)
        /*0020*/ 	.word	0x00000000
.L_5:


//--------------------- .nv.compat                --------------------------
	.section	.nv.compat,"",@"SHT_CUDA_COMPAT_INFO"
	.align	4
        /*0000*/ 	.byte	0x02, 0x09, 0x00, 0x00, 0x02, 0x02, 0x01, 0x00, 0x02, 0x05, 0x05, 0x00, 0x03, 0x07, 0x01, 0x01
        /*0010*/ 	.byte	0x02, 0x03, 0x00, 0x00, 0x02, 0x06, 0x01, 0x00, 0x04, 0x0b, 0x08, 0x00, 0x01, 0x00, 0x00, 0x00
        /*0020*/ 	.byte	0x00, 0x00, 0x00, 0x00


//--------------------- .nv.info._Z10kernel_deviiiddPdS_S_ --------------------------
	.section	.nv.info._Z10kernel_deviiiddPdS_S_,"",@"SHT_CUDA_INFO"
	.sectionflags	@""
	.align	4


	//----- nvinfo : EIATTR_CUDA_API_VERSION
	.align		4
        /*0000*/ 	.byte	0x04, 0x37
        /*0002*/ 	.short	(.L_7 - .L_6)
.L_6:
        /*0004*/ 	.word	0x00000082


	//----- nvinfo : EIATTR_KPARAM_INFO
	.align		4
.L_7:
        /*0008*/ 	.byte	0x04, 0x17
        /*000a*/ 	.short	(.L_9 - .L_8)
.L_8:
        /*000c*/ 	.word	0x00000000
        /*0010*/ 	.short	0x0007
        /*0012*/ 	.short	0x0030
        /*0014*/ 	.byte	0x00, 0xf5, 0x21, 0x00


	//----- nvinfo : EIATTR_KPARAM_INFO
	.align		4
.L_9:
        /*0018*/ 	.byte	0x04, 0x17
        /*001a*/ 	.short	(.L_11 - .L_10)
.L_10:
        /*001c*/ 	.word	0x00000000
        /*0020*/ 	.short	0x0006
        /*0022*/ 	.short	0x0028
        /*0024*/ 	.byte	0x00, 0xf5, 0x21, 0x00


	//----- nvinfo : EIATTR_KPARAM_INFO
	.align		4
.L_11:
        /*0028*/ 	.byte	0x04, 0x17
        /*002a*/ 	.short	(.L_13 - .L_12)
.L_12:
        /*002c*/ 	.word	0x00000000
        /*0030*/ 	.short	0x0005
        /*0032*/ 	.short	0x0020
        /*0034*/ 	.byte	0x00, 0xf5, 0x21, 0x00


	//----- nvinfo : EIATTR_KPARAM_INFO
	.align		4
.L_13:
        /*0038*/ 	.byte	0x04, 0x17
        /*003a*/ 	.short	(.L_15 - .L_14)
.L_14:
        /*003c*/ 	.word	0x00000000
        /*0040*/ 	.short	0x0004
        /*0042*/ 	.short	0x0018
        /*0044*/ 	.byte	0x00, 0xf0, 0x21, 0x00


	//----- nvinfo : EIATTR_KPARAM_INFO
	.align		4
.L_15:
        /*0048*/ 	.byte	0x04, 0x17
        /*004a*/ 	.short	(.L_17 - .L_16)
.L_16:
        /*004c*/ 	.word	0x00000000
        /*0050*/ 	.short	0x0003
        /*0052*/ 	.short	0x0010
        /*0054*/ 	.byte	0x00, 0xf0, 0x21, 0x00


	//----- nvinfo : EIATTR_KPARAM_INFO
	.align		4
.L_17:
        /*0058*/ 	.byte	0x04, 0x17
        /*005a*/ 	.short	(.L_19 - .L_18)
.L_18:
        /*005c*/ 	.word	0x00000000
        /*0060*/ 	.short	0x0002
        /*0062*/ 	.short	0x0008
        /*0064*/ 	.byte	0x00, 0xf0, 0x11, 0x00


	//----- nvinfo : EIATTR_KPARAM_INFO
	.align		4
.L_19:
        /*0068*/ 	.byte	0x04, 0x17
        /*006a*/ 	.short	(.L_21 - .L_20)
.L_20:
        /*006c*/ 	.word	0x00000000
        /*0070*/ 	.short	0x0001
        /*0072*/ 	.short	0x0004
        /*0074*/ 	.byte	0x00, 0xf0, 0x11, 0x00


	//----- nvinfo : EIATTR_KPARAM_INFO
	.align		4
.L_21:
        /*0078*/ 	.byte	0x04, 0x17
        /*007a*/ 	.short	(.L_23 - .L_22)
.L_22:
        /*007c*/ 	.word	0x00000000
        /*0080*/ 	.short	0x0000
        /*0082*/ 	.short	0x0000
        /*0084*/ 	.byte	0x00, 0xf0, 0x11, 0x00


	//----- nvinfo : EIATTR_SPARSE_MMA_MASK
	.align		4
.L_23:
        /*0088*/ 	.byte	0x03, 0x50
        /*008a*/ 	.short	0x0000


	//----- nvinfo : EIATTR_MAXREG_COUNT
	.align		4
        /*008c*/ 	.byte	0x03, 0x1b
        /*008e*/ 	.short	0x00ff


	//----- nvinfo : EIATTR_MERCURY_ISA_VERSION
	.align		4
        /*0090*/ 	.byte	0x03, 0x5f
        /*0092*/ 	.short	0x0101


	//----- nvinfo : EIATTR_VRC_CTA_INIT_COUNT
	.align		4
        /*0094*/ 	.byte	0x02, 0x4a
	.zero		1
	.zero		1


	//----- nvinfo : EIATTR_EXIT_INSTR_OFFSETS
	.align		4
        /*0098*/ 	.byte	0x04, 0x1c
        /*009a*/ 	.short	(.L_25 - .L_24)


	//   ....[0]....
.L_24:
        /*009c*/ 	.word	0x000000c0


	//   ....[1]....
        /*00a0*/ 	.word	0x00000170


	//   ....[2]....
        /*00a4*/ 	.word	0x000005b0


	//   ....[3]....
        /*00a8*/ 	.word	0x000007f0


	//   ....[4]....
        /*00ac*/ 	.word	0x00000970


	//   ....[5]....
        /*00b0*/ 	.word	0x00000a40


	//----- nvinfo : EIATTR_CBANK_PARAM_SIZE
	.align		4
.L_25:
        /*00b4*/ 	.byte	0x03, 0x19
        /*00b6*/ 	.short	0x0038


	//----- nvinfo : EIATTR_PARAM_CBANK
	.align		4
        /*00b8*/ 	.byte	0x04, 0x0a
        /*00ba*/ 	.short	(.L_27 - .L_26)
	.align		4
.L_26:
        /*00bc*/ 	.word	index@(.nv.constant0._Z10kernel_deviiiddPdS_S_)
        /*00c0*/ 	.short	0x0380
        /*00c2*/ 	.short	0x0038


	//----- nvinfo : EIATTR_SW_WAR
	.align		4
.L_27:
        /*00c4*/ 	.byte	0x04, 0x36
        /*00c6*/ 	.short	(.L_29 - .L_28)
.L_28:
        /*00c8*/ 	.word	0x00000008
.L_29:


//--------------------- .nv.callgraph             --------------------------
	.section	.nv.callgraph,"",@"SHT_CUDA_CALLGRAPH"
	.align	4
	.sectionentsize	8
	.align		4
        /*0000*/ 	.word	0x00000000
	.align		4
        /*0004*/ 	.word	0xffffffff
	.align		4
        /*0008*/ 	.word	0x00000000
	.align		4
        /*000c*/ 	.word	0xfffffffe
	.align		4
        /*0010*/ 	.word	0x00000000
	.align		4
        /*0014*/ 	.word	0xfffffffd
	.align		4
        /*0018*/ 	.word	0x00000000
	.align		4
        /*001c*/ 	.word	0xfffffffc


//--------------------- .text._Z10kernel_deviiiddPdS_S_ --------------------------
	.section	.text._Z10kernel_deviiiddPdS_S_,"ax",@progbits
	.align	128
        .global         _Z10kernel_deviiiddPdS_S_
        .type           _Z10kernel_deviiiddPdS_S_,@function
        .size           _Z10kernel_deviiiddPdS_S_,(.L_x_5 - _Z10kernel_deviiiddPdS_S_)
        .other          _Z10kernel_deviiiddPdS_S_,@"STO_CUDA_ENTRY STV_DEFAULT"
_Z10kernel_deviiiddPdS_S_:
.text._Z10kernel_deviiiddPdS_S_:
[----:B------:R-:W-:Y:S01]  /*0000*/  LDC R1, c[0x0][0x37c] ;  /* 0x0000df00ff017b82 */ /* 0x000fe20000000800 */
[----:B------:R-:W0:Y:S01]  /*0010*/  S2R R0, SR_CTAID.Y ;  /* 0x0000000000007919 */ /* 0x000e220000002600 */
[----:B------:R-:W1:Y:S06]  /*0020*/  LDCU UR4, c[0x0][0x360] ;  /* 0x00006c00ff0477ac */ /* 0x000e6c0008000800 */
[----:B------:R-:W2:Y:S01]  /*0030*/  LDC.64 R2, c[0x0][0x380] ;  /* 0x0000e000ff027b82 */ /* 0x000ea20000000a00 */
[----:B------:R-:W0:Y:S01]  /*0040*/  S2R R5, SR_TID.Y ;  /* 0x0000000000057919 */ /* 0x000e220000002200 */
[----:B------:R-:W0:Y:S01]  /*0050*/  LDCU UR5, c[0x0][0x364] ;  /* 0x00006c80ff0577ac */ /* 0x000e220008000800 */
[----:B------:R-:W1:Y:S01]  /*0060*/  S2R R7, SR_CTAID.X ;  /* 0x0000000000077919 */ /* 0x000e620000002500 */
[----:B------:R-:W1:Y:S01]  /*0070*/  S2R R4, SR_TID.X ;  /* 0x0000000000047919 */ /* 0x000e620000002100 */
[----:B0-----:R-:W-:-:S05]  /*0080*/  IMAD R0, R0, UR5, R5 ;  /* 0x0000000500007c24 */ /* 0x001fca000f8e0205 */
[----:B--2---:R-:W-:Y:S01]  /*0090*/  ISETP.GE.AND P0, PT, R0, R3, PT ;  /* 0x000000030000720c */ /* 0x004fe20003f06270 */
[----:B-1----:R-:W-:-:S05]  /*00a0*/  IMAD R7, R7, UR4, R4 ;  /* 0x0000000407077c24 */ /* 0x002fca000f8e0204 */
[----:B------:R-:W-:-:S13]  /*00b0*/  ISETP.GE.OR P0, PT, R7, R2, P0 ;  /* 0x000000020700720c */ /* 0x000fda0000706670 */
[----:B------:R-:W-:Y:S05]  /*00c0*/  @P0 EXIT ;  /* 0x000000000000094d */ /* 0x000fea0003800000 */
[----:B------:R-:W0:Y:S01]  /*00d0*/  LDC.64 R10, c[0x0][0x3a0] ;  /* 0x0000e800ff0a7b82 */ /* 0x000e220000000a00 */
[----:B------:R-:W1:Y:S01]  /*00e0*/  LDCU.64 UR4, c[0x0][0x358] ;  /* 0x00006b00ff0477ac */ /* 0x000e620008000a00 */
[----:B------:R-:W-:Y:S01]  /*00f0*/  IMAD R5, R7, R3, R0 ;  /* 0x0000000307057224 */ /* 0x000fe200078e0200 */
[----:B------:R-:W2:Y:S05]  /*0100*/  LDCU.64 UR6, c[0x0][0x398] ;  /* 0x00007300ff0677ac */ /* 0x000eaa0008000a00 */
[----:B------:R-:W3:Y:S01]  /*0110*/  LDC R2, c[0x0][0x388] ;  /* 0x0000e200ff027b82 */ /* 0x000ee20000000800 */
[----:B0-----:R-:W-:-:S05]  /*0120*/  IMAD.WIDE R10, R5, 0x8, R10 ;  /* 0x00000008050a7825 */ /* 0x001fca00078e020a */
[----:B-1----:R-:W2:Y:S01]  /*0130*/  LDG.E.64 R4, desc[UR4][R10.64] ;  /* 0x000000040a047981 */ /* 0x002ea2000c1e1b00 */
[----:B---3--:R-:W-:Y:S01]  /*0140*/  ISETP.GE.AND P0, PT, R2, 0x1, PT ;  /* 0x000000010200780c */ /* 0x008fe20003f06270 */
[----:B--2---:R-:W-:-:S07]  /*0150*/  DMUL R18, R4, UR6 ;  /* 0x0000000604127c28 */ /* 0x004fce0008000000 */
[----:B------:R0:W-:Y:S05]  /*0160*/  STG.E.64 desc[UR4][R10.64], R18 ;  /* 0x000000120a007986 */ /* 0x0001ea000c101b04 */
[----:B------:R-:W-:Y:S05]  /*0170*/  @!P0 EXIT ;  /* 0x000000000000894d */ /* 0x000fea0003800000 */
[C---:B------:R-:W-:Y:S01]  /*0180*/  ISETP.GE.U32.AND P1, PT, R2.reuse, 0x8, PT ;  /* 0x000000080200780c */ /* 0x040fe20003f26070 */
[----:B------:R-:W-:Y:S01]  /*0190*/  IMAD R6, R7, R2, RZ ;  /* 0x0000000207067224 */ /* 0x000fe200078e02ff */
[----:B------:R-:W-:Y:S02]  /*01a0*/  LOP3.LUT R4, R2, 0x7, RZ, 0xc0, !PT ;  /* 0x0000000702047812 */ /* 0x000fe400078ec0ff */
[----:B------:R-:W-:Y:S02]  /*01b0*/  MOV R7, RZ ;  /* 0x000000ff00077202 */ /* 0x000fe40000000f00 */
[----:B------:R-:W-:-:S07]  /*01c0*/  ISETP.NE.AND P0, PT, R4, RZ, PT ;  /* 0x000000ff0400720c */ /* 0x000fce0003f05270 */
[----:B------:R-:W-:Y:S06]  /*01d0*/  @!P1 BRA `(.L_x_0) ;  /* 0x0000000000f49947 */ /* 0x000fec0003800000 */
[----:B------:R-:W-:Y:S01]  /*01e0*/  LOP3.LUT R7, R2, 0x7ffffff8, RZ, 0xc0, !PT ;  /* 0x7ffffff802077812 */ /* 0x000fe200078ec0ff */
[----:B------:R-:W1:Y:S01]  /*01f0*/  LDCU.64 UR6, c[0x0][0x390] ;  /* 0x00007200ff0677ac */ /* 0x000e620008000a00 */
[----:B------:R-:W-:Y:S02]  /*0200*/  MOV R9, R6 ;  /* 0x0000000600097202 */ /* 0x000fe40000000f00 */
[----:B------:R-:W-:Y:S02]  /*0210*/  MOV R8, R0 ;  /* 0x0000000000087202 */ /* 0x000fe40000000f00 */
[----:B------:R-:W-:-:S07]  /*0220*/  IADD3 R5, PT, PT, -R7, RZ, RZ ;  /* 0x000000ff07057210 */ /* 0x000fce0007ffe1ff */
.L_x_1:
[----:B--2---:R-:W2:Y:S08]  /*0230*/  LDC.64 R12, c[0x0][0x3a8] ;  /* 0x0000ea00ff0c7b82 */ /* 0x004eb00000000a00 */
[----:B------:R-:W3:Y:S01]  /*0240*/  LDC.64 R16, c[0x0][0x3b0] ;  /* 0x0000ec00ff107b82 */ /* 0x000ee20000000a00 */
[----:B--2---:R-:W-:-:S05]  /*0250*/  IMAD.WIDE R12, R9, 0x8, R12 ;  /* 0x00000008090c7825 */ /* 0x004fca00078e020c */
[----:B------:R-:W1:Y:S01]  /*0260*/  LDG.E.64 R14, desc[UR4][R12.64] ;  /* 0x000000040c0e7981 */ /* 0x000e62000c1e1b00 */
[----:B---3--:R-:W-:-:S05]  /*0270*/  IMAD.WIDE R16, R8, 0x8, R16 ;  /* 0x0000000808107825 */ /* 0x008fca00078e0210 */
[----:B------:R-:W2:Y:S01]  /*0280*/  LDG.E.64 R20, desc[UR4][R16.64] ;  /* 0x0000000410147981 */ /* 0x000ea2000c1e1b00 */
[----:B-1----:R-:W-:-:S08]  /*0290*/  DMUL R14, R14, UR6 ;  /* 0x000000060e0e7c28 */ /* 0x002fd00008000000 */
[----:B--2---:R-:W-:Y:S01]  /*02a0*/  DFMA R20, R14, R20, R18 ;  /* 0x000000140e14722b */ /* 0x004fe20000000012 */
[----:B0-----:R-:W-:-:S06]  /*02b0*/  IMAD.WIDE R18, R3, 0x8, R16 ;  /* 0x0000000803127825 */ /* 0x001fcc00078e0210 */
[----:B------:R0:W-:Y:S04]  /*02c0*/  STG.E.64 desc[UR4][R10.64], R20 ;  /* 0x000000140a007986 */ /* 0x0001e8000c101b04 */
[----:B------:R-:W2:Y:S04]  /*02d0*/  LDG.E.64 R14, desc[UR4][R12.64+0x8] ;  /* 0x000008040c0e7981 */ /* 0x000ea8000c1e1b00 */
[----:B------:R-:W3:Y:S01]  /*02e0*/  LDG.E.64 R24, desc[UR4][R18.64] ;  /* 0x0000000412187981 */ /* 0x000ee2000c1e1b00 */
[----:B------:R-:W-:Y:S01]  /*02f0*/  IMAD.WIDE R16, R3, 0x8, R18 ;  /* 0x0000000803107825 */ /* 0x000fe200078e0212 */
[----:B--2---:R-:W-:-:S08]  /*0300*/  DMUL R14, R14, UR6 ;  /* 0x000000060e0e7c28 */ /* 0x004fd00008000000 */
[----:B---3--:R-:W-:-:S07]  /*0310*/  DFMA R24, R14, R24, R20 ;  /* 0x000000180e18722b */ /* 0x008fce0000000014 */
[----:B------:R1:W-:Y:S04]  /*0320*/  STG.E.64 desc[UR4][R10.64], R24 ;  /* 0x000000180a007986 */ /* 0x0003e8000c101b04 */
[----:B------:R-:W2:Y:S04]  /*0330*/  LDG.E.64 R14, desc[UR4][R12.64+0x10] ;  /* 0x000010040c0e7981 */ /* 0x000ea8000c1e1b00 */
[----:B------:R-:W3:Y:S01]  /*0340*/  LDG.E.64 R22, desc[UR4][R16.64] ;  /* 0x0000000410167981 */ /* 0x000ee2000c1e1b00 */
[----:B------:R-:W-:Y:S01]  /*0350*/  IMAD.WIDE R18, R3, 0x8, R16 ;  /* 0x0000000803127825 */ /* 0x000fe200078e0210 */
[----:B--2---:R-:W-:-:S08]  /*0360*/  DMUL R14, R14, UR6 ;  /* 0x000000060e0e7c28 */ /* 0x004fd00008000000 */
[----:B---3--:R-:W-:-:S07]  /*0370*/  DFMA R22, R14, R22, R24 ;  /* 0x000000160e16722b */ /* 0x008fce0000000018 */
[----:B------:R2:W-:Y:S04]  /*0380*/  STG.E.64 desc[UR4][R10.64], R22 ;  /* 0x000000160a007986 */ /* 0x0005e8000c101b04 */
[----:B------:R-:W3:Y:S04]  /*0390*/  LDG.E.64 R14, desc[UR4][R12.64+0x18] ;  /* 0x000018040c0e7981 */ /* 0x000ee8000c1e1b00 */
[----:B0-----:R-:W4:Y:S01]  /*03a0*/  LDG.E.64 R20, desc[UR4][R18.64] ;  /* 0x0000000412147981 */ /* 0x001f22000c1e1b00 */
[----:B------:R-:W-:Y:S01]  /*03b0*/  IMAD.WIDE R16, R3, 0x8, R18 ;  /* 0x0000000803107825 */ /* 0x000fe200078e0212 */
[----:B---3--:R-:W-:-:S08]  /*03c0*/  DMUL R14, R14, UR6 ;  /* 0x000000060e0e7c28 */ /* 0x008fd00008000000 */
[----:B----4-:R-:W-:-:S07]  /*03d0*/  DFMA R20, R14, R20, R22 ;  /* 0x000000140e14722b */ /* 0x010fce0000000016 */
[----:B------:R0:W-:Y:S04]  /*03e0*/  STG.E.64 desc[UR4][R10.64], R20 ;  /* 0x000000140a007986 */ /* 0x0001e8000c101b04 */
[----:B------:R-:W3:Y:S04]  /*03f0*/  LDG.E.64 R14, desc[UR4][R12.64+0x20] ;  /* 0x000020040c0e7981 */ /* 0x000ee8000c1e1b00 */
[----:B-1----:R-:W4:Y:S01]  /*0400*/  LDG.E.64 R24, desc[UR4][R16.64] ;  /* 0x0000000410187981 */ /* 0x002f22000c1e1b00 */
[----:B--2---:R-:W-:Y:S01]  /*0410*/  IMAD.WIDE R22, R3, 0x8, R16 ;  /* 0x0000000803167825 */ /* 0x004fe200078e0210 */
[----:B---3--:R-:W-:-:S08]  /*0420*/  DMUL R14, R14, UR6 ;  /* 0x000000060e0e7c28 */ /* 0x008fd00008000000 */
[----:B----4-:R-:W-:-:S07]  /*0430*/  DFMA R24, R14, R24, R20 ;  /* 0x000000180e18722b */ /* 0x010fce0000000014 */
[----:B------:R-:W-:Y:S04]  /*0440*/  STG.E.64 desc[UR4][R10.64], R24 ;  /* 0x000000180a007986 */ /* 0x000fe8000c101b04 */
[----:B------:R-:W2:Y:S04]  /*0450*/  LDG.E.64 R14, desc[UR4][R12.64+0x28] ;  /* 0x000028040c0e7981 */ /* 0x000ea8000c1e1b00 */
[----:B------:R-:W3:Y:S01]  /*0460*/  LDG.E.64 R18, desc[UR4][R22.64] ;  /* 0x0000000416127981 */ /* 0x000ee2000c1e1b00 */
[----:B--2---:R-:W-:-:S08]  /*0470*/  DMUL R14, R14, UR6 ;  /* 0x000000060e0e7c28 */ /* 0x004fd00008000000 */
[----:B---3--:R-:W-:Y:S01]  /*0480*/  DFMA R18, R14, R18, R24 ;  /* 0x000000120e12722b */ /* 0x008fe20000000018 */
[----:B------:R-:W-:-:S06]  /*0490*/  IMAD.WIDE R14, R3, 0x8, R22 ;  /* 0x00000008030e7825 */ /* 0x000fcc00078e0216 */
[----:B------:R1:W-:Y:S04]  /*04a0*/  STG.E.64 desc[UR4][R10.64], R18 ;  /* 0x000000120a007986 */ /* 0x0003e8000c101b04 */
[----:B0-----:R-:W2:Y:S04]  /*04b0*/  LDG.E.64 R20, desc[UR4][R12.64+0x30] ;  /* 0x000030040c147981 */ /* 0x001ea8000c1e1b00 */
[----:B------:R-:W3:Y:S01]  /*04c0*/  LDG.E.64 R16, desc[UR4][R14.64] ;  /* 0x000000040e107981 */ /* 0x000ee2000c1e1b00 */
[----:B------:R-:W-:Y:S01]  /*04d0*/  IMAD.WIDE R22, R3, 0x8, R14 ;  /* 0x0000000803167825 */ /* 0x000fe200078e020e */
[----:B--2---:R-:W-:-:S08]  /*04e0*/  DMUL R20, R20, UR6 ;  /* 0x0000000614147c28 */ /* 0x004fd00008000000 */
[----:B---3--:R-:W-:-:S07]  /*04f0*/  DFMA R16, R20, R16, R18 ;  /* 0x000000101410722b */ /* 0x008fce0000000012 */
[----:B------:R2:W-:Y:S04]  /*0500*/  STG.E.64 desc[UR4][R10.64], R16 ;  /* 0x000000100a007986 */ /* 0x0005e8000c101b04 */
[----:B------:R-:W3:Y:S04]  /*0510*/  LDG.E.64 R20, desc[UR4][R12.64+0x38] ;  /* 0x000038040c147981 */ /* 0x000ee8000c1e1b00 */
[----:B------:R-:W1:Y:S01]  /*0520*/  LDG.E.64 R22, desc[UR4][R22.64] ;  /* 0x0000000416167981 */ /* 0x000e62000c1e1b00 */
[----:B------:R-:W-:Y:S02]  /*0530*/  IADD3 R5, PT, PT, R5, 0x8, RZ ;  /* 0x0000000805057810 */ /* 0x000fe40007ffe0ff */
[----:B------:R-:W-:-:S02]  /*0540*/  IADD3 R9, PT, PT, R9, 0x8, RZ ;  /* 0x0000000809097810 */ /* 0x000fc40007ffe0ff */
[----:B------:R-:W-:Y:S02]  /*0550*/  ISETP.NE.AND P1, PT, R5, RZ, PT ;  /* 0x000000ff0500720c */ /* 0x000fe40003f25270 */
[----:B------:R-:W-:Y:S01]  /*0560*/  LEA R8, R3, R8, 0x3 ;  /* 0x0000000803087211 */ /* 0x000fe200078e18ff */
[----:B---3--:R-:W-:-:S08]  /*0570*/  DMUL R20, R20, UR6 ;  /* 0x0000000614147c28 */ /* 0x008fd00008000000 */
[----:B-1----:R-:W-:-:S07]  /*0580*/  DFMA R18, R20, R22, R16 ;  /* 0x000000161412722b */ /* 0x002fce0000000010 */
[----:B------:R2:W-:Y:S01]  /*0590*/  STG.E.64 desc[UR4][R10.64], R18 ;  /* 0x000000120a007986 */ /* 0x0005e2000c101b04 */
[----:B------:R-:W-:Y:S05]  /*05a0*/  @P1 BRA `(.L_x_1) ;  /* 0xfffffffc00201947 */ /* 0x000fea000383ffff */
.L_x_0:
[----:B------:R-:W-:Y:S05]  /*05b0*/  @!P0 EXIT ;  /* 0x000000000000894d */ /* 0x000fea0003800000 */
[----:B------:R-:W-:Y:S02]  /*05c0*/  ISETP.GE.U32.AND P0, PT, R4, 0x4, PT ;  /* 0x000000040400780c */ /* 0x000fe40003f06070 */
[----:B------:R-:W-:-:S04]  /*05d0*/  LOP3.LUT R20, R2, 0x3, RZ, 0xc0, !PT ;  /* 0x0000000302147812 */ /* 0x000fc800078ec0ff */
[----:B------:R-:W-:-:S07]  /*05e0*/  ISETP.NE.AND P1, PT, R20, RZ, PT ;  /* 0x000000ff1400720c */ /* 0x000fce0003f25270 */
[----:B------:R-:W-:Y:S06]  /*05f0*/  @!P0 BRA `(.L_x_2) ;  /* 0x00000000007c8947 */ /* 0x000fec0003800000 */
[----:B------:R-:W1:Y:S01]  /*0600*/  LDC.64 R4, c[0x0][0x3a8] ;  /* 0x0000ea00ff047b82 */ /* 0x000e620000000a00 */
[----:B------:R-:W-:Y:S01]  /*0610*/  IADD3 R13, PT, PT, R6, R7, RZ ;  /* 0x00000007060d7210 */ /* 0x000fe20007ffe0ff */
[----:B------:R-:W-:Y:S01]  /*0620*/  IMAD R15, R7, R3, R0 ;  /* 0x00000003070f7224 */ /* 0x000fe200078e0200 */
[----:B------:R-:W3:Y:S05]  /*0630*/  LDCU.64 UR6, c[0x0][0x390] ;  /* 0x00007200ff0677ac */ /* 0x000eea0008000a00 */
[----:B------:R-:W4:Y:S01]  /*0640*/  LDC.64 R8, c[0x0][0x3b0] ;  /* 0x0000ec00ff087b82 */ /* 0x000f220000000a00 */
[----:B-1----:R-:W-:-:S05]  /*0650*/  IMAD.WIDE R4, R13, 0x8, R4 ;  /* 0x000000080d047825 */ /* 0x002fca00078e0204 */
[----:B------:R-:W3:Y:S01]  /*0660*/  LDG.E.64 R12, desc[UR4][R4.64] ;  /* 0x00000004040c7981 */ /* 0x000ee2000c1e1b00 */
[----:B----4-:R-:W-:-:S05]  /*0670*/  IMAD.WIDE R8, R15, 0x8, R8 ;  /* 0x000000080f087825 */ /* 0x010fca00078e0208 */
[----:B------:R-:W4:Y:S01]  /*0680*/  LDG.E.64 R14, desc[UR4][R8.64] ;  /* 0x00000004080e7981 */ /* 0x000f22000c1e1b00 */
[----:B---3--:R-:W-:-:S08]  /*0690*/  DMUL R12, R12, UR6 ;  /* 0x000000060c0c7c28 */ /* 0x008fd00008000000 */
[----:B----4-:R-:W-:Y:S01]  /*06a0*/  DFMA R14, R12, R14, R18 ;  /* 0x0000000e0c0e722b */ /* 0x010fe20000000012 */
[----:B------:R-:W-:-:S06]  /*06b0*/  IMAD.WIDE R12, R3, 0x8, R8 ;  /* 0x00000008030c7825 */ /* 0x000fcc00078e0208 */
[----:B------:R1:W-:Y:S04]  /*06c0*/  STG.E.64 desc[UR4][R10.64], R14 ;  /* 0x0000000e0a007986 */ /* 0x0003e8000c101b04 */
[----:B--2---:R-:W2:Y:S04]  /*06d0*/  LDG.E.64 R16, desc[UR4][R4.64+0x8] ;  /* 0x0000080404107981 */ /* 0x004ea8000c1e1b00 */
[----:B0-----:R-:W3:Y:S01]  /*06e0*/  LDG.E.64 R18, desc[UR4][R12.64] ;  /* 0x000000040c127981 */ /* 0x001ee2000c1e1b00 */
[----:B------:R-:W-:Y:S01]  /*06f0*/  IMAD.WIDE R8, R3, 0x8, R12 ;  /* 0x0000000803087825 */ /* 0x000fe200078e020c */
[----:B--2---:R-:W-:-:S08]  /*0700*/  DMUL R16, R16, UR6 ;  /* 0x0000000610107c28 */ /* 0x004fd00008000000 */
[----:B---3--:R-:W-:-:S07]  /*0710*/  DFMA R16, R16, R18, R14 ;  /* 0x000000121010722b */ /* 0x008fce000000000e */
[----:B------:R3:W-:Y:S04]  /*0720*/  STG.E.64 desc[UR4][R10.64], R16 ;  /* 0x000000100a007986 */ /* 0x0007e8000c101b04 */
[----:B------:R-:W2:Y:S04]  /*0730*/  LDG.E.64 R18, desc[UR4][R4.64+0x10] ;  /* 0x0000100404127981 */ /* 0x000ea8000c1e1b00 */
[----:B------:R-:W4:Y:S01]  /*0740*/  LDG.E.64 R22, desc[UR4][R8.64] ;  /* 0x0000000408167981 */ /* 0x000f22000c1e1b00 */
[----:B------:R-:W-:Y:S01]  /*0750*/  IMAD.WIDE R12, R3, 0x8, R8 ;  /* 0x00000008030c7825 */ /* 0x000fe200078e0208 */
[----:B--2---:R-:W-:-:S08]  /*0760*/  DMUL R18, R18, UR6 ;  /* 0x0000000612127c28 */ /* 0x004fd00008000000 */
[----:B----4-:R-:W-:-:S07]  /*0770*/  DFMA R22, R18, R22, R16 ;  /* 0x000000161216722b */ /* 0x010fce0000000010 */
[----:B------:R3:W-:Y:S04]  /*0780*/  STG.E.64 desc[UR4][R10.64], R22 ;  /* 0x000000160a007986 */ /* 0x0007e8000c101b04 */
[----:B-1----:R-:W2:Y:S04]  /*0790*/  LDG.E.64 R14, desc[UR4][R4.64+0x18] ;  /* 0x00001804040e7981 */ /* 0x002ea8000c1e1b00 */
[----:B------:R-:W4:Y:S01]  /*07a0*/  LDG.E.64 R12, desc[UR4][R12.64] ;  /* 0x000000040c0c7981 */ /* 0x000f22000c1e1b00 */
[----:B------:R-:W-:Y:S01]  /*07b0*/  IADD3 R7, PT, PT, R7, 0x4, RZ ;  /* 0x0000000407077810 */ /* 0x000fe20007ffe0ff */
[----:B--2---:R-:W-:-:S08]  /*07c0*/  DMUL R14, R14, UR6 ;  /* 0x000000060e0e7c28 */ /* 0x004fd00008000000 */
[----:B----4-:R-:W-:-:S07]  /*07d0*/  DFMA R18, R14, R12, R22 ;  /* 0x0000000c0e12722b */ /* 0x010fce0000000016 */
[----:B------:R3:W-:Y:S04]  /*07e0*/  STG.E.64 desc[UR4][R10.64], R18 ;  /* 0x000000120a007986 */ /* 0x0007e8000c101b04 */
.L_x_2:
[----:B------:R-:W-:Y:S05]  /*07f0*/  @!P1 EXIT ;  /* 0x000000000000994d */ /* 0x000fea0003800000 */
[----:B------:R-:W-:Y:S02]  /*0800*/  ISETP.NE.AND P0, PT, R20, 0x1, PT ;  /* 0x000000011400780c */ /* 0x000fe40003f05270 */
[----:B------:R-:W-:-:S04]  /*0810*/  LOP3.LUT R2, R2, 0x1, RZ, 0xc0, !PT ;  /* 0x0000000102027812 */ /* 0x000fc800078ec0ff */
[----:B------:R-:W-:-:S07]  /*0820*/  ISETP.NE.U32.AND P1, PT, R2, 0x1, PT ;  /* 0x000000010200780c */ /* 0x000fce0003f25070 */
[----:B------:R-:W-:Y:S06]  /*0830*/  @!P0 BRA `(.L_x_3) ;  /* 0x00000000004c8947 */ /* 0x000fec0003800000 */
[----:B------:R-:W1:Y:S01]  /*0840*/  LDC.64 R4, c[0x0][0x3a8] ;  /* 0x0000ea00ff047b82 */ /* 0x000e620000000a00 */
[----:B------:R-:W-:Y:S01]  /*0850*/  IADD3 R13, PT, PT, R6, R7, RZ ;  /* 0x00000007060d7210 */ /* 0x000fe20007ffe0ff */
[----:B------:R-:W-:Y:S01]  /*0860*/  IMAD R15, R7, R3, R0 ;  /* 0x00000003070f7224 */ /* 0x000fe200078e0200 */
[----:B------:R-:W4:Y:S05]  /*0870*/  LDCU.64 UR6, c[0x0][0x390] ;  /* 0x00007200ff0677ac */ /* 0x000f2a0008000a00 */
[----:B------:R-:W5:Y:S01]  /*0880*/  LDC.64 R8, c[0x0][0x3b0] ;  /* 0x0000ec00ff087b82 */ /* 0x000f620000000a00 */
[----:B-1----:R-:W-:-:S05]  /*0890*/  IMAD.WIDE R12, R13, 0x8, R4 ;  /* 0x000000080d0c7825 */ /* 0x002fca00078e0204 */
[----:B------:R-:W4:Y:S01]  /*08a0*/  LDG.E.64 R4, desc[UR4][R12.64] ;  /* 0x000000040c047981 */ /* 0x000f22000c1e1b00 */
[----:B-----5:R-:W-:-:S05]  /*08b0*/  IMAD.WIDE R14, R15, 0x8, R8 ;  /* 0x000000080f0e7825 */ /* 0x020fca00078e0208 */
[----:B------:R-:W5:Y:S01]  /*08c0*/  LDG.E.64 R8, desc[UR4][R14.64] ;  /* 0x000000040e087981 */ /* 0x000f62000c1e1b00 */
[----:B--23--:R-:W-:Y:S01]  /*08d0*/  IMAD.WIDE R16, R3, 0x8, R14 ;  /* 0x0000000803107825 */ /* 0x00cfe200078e020e */
[----:B----4-:R-:W-:-:S08]  /*08e0*/  DMUL R4, R4, UR6 ;  /* 0x0000000604047c28 */ /* 0x010fd00008000000 */
[----:B-----5:R-:W-:-:S07]  /*08f0*/  DFMA R4, R4, R8, R18 ;  /* 0x000000080404722b */ /* 0x020fce0000000012 */
[----:B------:R1:W-:Y:S04]  /*0900*/  STG.E.64 desc[UR4][R10.64], R4 ;  /* 0x000000040a007986 */ /* 0x0003e8000c101b04 */
[----:B------:R-:W2:Y:S04]  /*0910*/  LDG.E.64 R8, desc[UR4][R12.64+0x8] ;  /* 0x000008040c087981 */ /* 0x000ea8000c1e1b00 */
[----:B0-----:R-:W3:Y:S01]  /*0920*/  LDG.E.64 R18, desc[UR4][R16.64] ;  /* 0x0000000410127981 */ /* 0x001ee2000c1e1b00 */
[----:B------:R-:W-:Y:S01]  /*0930*/  IADD3 R7, PT, PT, R7, 0x2, RZ ;  /* 0x0000000207077810 */ /* 0x000fe20007ffe0ff */
[----:B--2---:R-:W-:-:S08]  /*0940*/  DMUL R8, R8, UR6 ;  /* 0x0000000608087c28 */ /* 0x004fd00008000000 */
[----:B---3--:R-:W-:-:S07]  /*0950*/  DFMA R18, R8, R18, R4 ;  /* 0x000000120812722b */ /* 0x008fce0000000004 */
[----:B------:R1:W-:Y:S04]  /*0960*/  STG.E.64 desc[UR4][R10.64], R18 ;  /* 0x000000120a007986 */ /* 0x0003e8000c101b04 */
.L_x_3:
[----:B------:R-:W-:Y:S05]  /*0970*/  @P1 EXIT ;  /* 0x000000000000194d */ /* 0x000fea0003800000 */
[----:B-1----:R-:W1:Y:S01]  /*0980*/  LDC.64 R4, c[0x0][0x3a8] ;  /* 0x0000ea00ff047b82 */ /* 0x002e620000000a00 */
[----:B------:R-:W-:Y:S01]  /*0990*/  IADD3 R13, PT, PT, R6, R7, RZ ;  /* 0x00000007060d7210 */ /* 0x000fe20007ffe0ff */
[----:B------:R-:W-:Y:S01]  /*09a0*/  IMAD R7, R7, R3, R0 ;  /* 0x0000000307077224 */ /* 0x000fe200078e0200 */
[----:B------:R-:W4:Y:S05]  /*09b0*/  LDCU.64 UR6, c[0x0][0x390] ;  /* 0x00007200ff0677ac */ /* 0x000f2a0008000a00 */
[----:B------:R-:W5:Y:S01]  /*09c0*/  LDC.64 R8, c[0x0][0x3b0] ;  /* 0x0000ec00ff087b82 */ /* 0x000f620000000a00 */
[----:B-1----:R-:W-:-:S06]  /*09d0*/  IMAD.WIDE R4, R13, 0x8, R4 ;  /* 0x000000080d047825 */ /* 0x002fcc00078e0204 */
[----:B------:R-:W4:Y:S01]  /*09e0*/  LDG.E.64 R4, desc[UR4][R4.64] ;  /* 0x0000000404047981 */ /* 0x000f22000c1e1b00 */
[----:B-----5:R-:W-:-:S06]  /*09f0*/  IMAD.WIDE R6, R7, 0x8, R8 ;  /* 0x0000000807067825 */ /* 0x020fcc00078e0208 */
[----:B------:R-:W5:Y:S01]  /*0a00*/  LDG.E.64 R6, desc[UR4][R6.64] ;  /* 0x0000000406067981 */ /* 0x000f62000c1e1b00 */
[----:B----4-:R-:W-:-:S08]  /*0a10*/  DMUL R2, R4, UR6 ;  /* 0x0000000604027c28 */ /* 0x010fd00008000000 */
[----:B-----5:R-:W-:-:S07]  /*0a20*/  DFMA R2, R2, R6, R18 ;  /* 0x000000060202722b */ /* 0x020fce0000000012 */
[----:B------:R-:W-:Y:S01]  /*0a30*/  STG.E.64 desc[UR4][R10.64], R2 ;  /* 0x000000020a007986 */ /* 0x000fe2000c101b04 */
[----:B------:R-:W-:Y:S05]  /*0a40*/  EXIT ;  /* 0x000000000000794d */ /* 0x000fea0003800000 */
.L_x_4:
[----:B------:R-:W-:-:S00]  /*0a50*/  BRA `(.L_x_4) ;  /* 0xfffffffc00fc7947 */ /* 0x000fc0000383ffff */
[----:B------:R-:W-:-:S00]  /*0a60*/  NOP ;  /* 0x0000000000007918 */ /* 0x000fc00000000000 */
        /* <DEDUP_REMOVED lines=9> */
.L_x_5:


//--------------------- .nv.shared.reserved.0     --------------------------
	.section	.nv.shared.reserved.0,"aw",@nobits
	.weak		__nv_reservedSMEM_offset_0_alias
	.size		__nv_reservedSMEM_offset_0_alias, 0, 64
	.other		__nv_reservedSMEM_offset_0_alias,@"STO_CUDA_RESERVED_SHARED STV_DEFAULT"
__nv_reservedSMEM_offset_0_alias:
	.zero		0
	.zero		64


//--------------------- .nv.constant0._Z10kernel_deviiiddPdS_S_ --------------------------
	.section	.nv.constant0._Z10kernel_deviiiddPdS_S_,"a",@progbits
	.sectionflags	@""
	.align	4
.nv.constant0._Z10kernel_deviiiddPdS_S_:
	.zero		952


//--------------------- SYMBOLS --------------------------

	.type		.nv.reservedSmem.offset0,@object
	.size		.nv.reservedSmem.offset0,0x4
